//
// Generated by NVIDIA NVVM Compiler
//
// Compiler Build ID: CL-36424714
// Cuda compilation tools, release 13.0, V13.0.88
// Based on NVVM 20.0.0
//

.version 9.0
.target sm_100
.address_size 64

	// .globl	_Z14stencil_sharedPKfPfi
.extern .shared .align 16 .b8 s[];

.visible .entry _Z14stencil_sharedPKfPfi(
	.param .u64 .ptr .align 1 _Z14stencil_sharedPKfPfi_param_0,
	.param .u64 .ptr .align 1 _Z14stencil_sharedPKfPfi_param_1,
	.param .u32 _Z14stencil_sharedPKfPfi_param_2
)
{
	.reg .pred 	%p<7>;
	.reg .b32 	%r<15>;
	.reg .b32 	%f<19>;
	.reg .b64 	%rd<11>;

	ld.param.u64 	%rd4, [_Z14stencil_sharedPKfPfi_param_0];
	ld.param.u64 	%rd3, [_Z14stencil_sharedPKfPfi_param_1];
	ld.param.u32 	%r6, [_Z14stencil_sharedPKfPfi_param_2];
	cvta.to.global.u64 	%rd1, %rd4;
	mov.u32 	%r1, %tid.x;
	mov.u32 	%r7, %ctaid.x;
	mov.u32 	%r2, %ntid.x;
	mad.lo.s32 	%r3, %r7, %r2, %r1;
	setp.ge.s32 	%p1, %r3, %r6;
	mul.wide.s32 	%rd5, %r3, 4;
	add.s64 	%rd2, %rd1, %rd5;
	mov.f32 	%f16, 0f00000000;
	@%p1 bra 	$L__BB0_2;
	ld.global.f32 	%f16, [%rd2];
$L__BB0_2:
	shl.b32 	%r8, %r1, 2;
	mov.u32 	%r9, s;
	add.s32 	%r4, %r9, %r8;
	st.shared.f32 	[%r4+4], %f16;
	setp.ne.s32 	%p2, %r1, 0;
	@%p2 bra 	$L__BB0_7;
	setp.lt.s32 	%p3, %r3, 1;
	@%p3 bra 	$L__BB0_5;
	add.s32 	%r10, %r3, -1;
	mul.wide.u32 	%rd6, %r10, 4;
	add.s64 	%rd7, %rd1, %rd6;
	ld.global.f32 	%f17, [%rd7];
	bra.uni 	$L__BB0_6;
$L__BB0_5:
	ld.shared.f32 	%f17, [s+4];
$L__BB0_6:
	st.shared.f32 	[s], %f17;
$L__BB0_7:
	add.s32 	%r11, %r2, -1;
	setp.ne.s32 	%p4, %r1, %r11;
	@%p4 bra 	$L__BB0_12;
	add.s32 	%r12, %r3, 1;
	setp.ge.s32 	%p5, %r12, %r6;
	shl.b32 	%r13, %r2, 2;
	add.s32 	%r5, %r9, %r13;
	@%p5 bra 	$L__BB0_10;
	ld.global.f32 	%f18, [%rd2+4];
	bra.uni 	$L__BB0_11;
$L__BB0_10:
	ld.shared.f32 	%f18, [%r5];
$L__BB0_11:
	st.shared.f32 	[%r5+4], %f18;
$L__BB0_12:
	setp.ge.s32 	%p6, %r3, %r6;
	bar.sync 	0;
	@%p6 bra 	$L__BB0_14;
	ld.shared.f32 	%f10, [%r4];
	ld.shared.f32 	%f11, [%r4+4];
	ld.shared.f32 	%f12, [%r4+8];
	add.f32 	%f13, %f10, %f11;
	add.f32 	%f14, %f13, %f12;
	div.rn.f32 	%f15, %f14, 0f40400000;
	cvta.to.global.u64 	%rd8, %rd3;
	add.s64 	%rd10, %rd8, %rd5;
	st.global.f32 	[%rd10], %f15;
$L__BB0_14:
	ret;

}


// ===== COMPILED SASS (sm_100) =====

	.target	sm_100

	.elftype	@"ET_EXEC"


//--------------------- .note.nv.tkinfo           --------------------------
	.section	.note.nv.tkinfo,"",@"SHT_NOTE"
	.sectionflags	@"SHF_NOTE_NV_TKINFO"
	.tkinfo
        /*0018*/ 	.word	0x00000002
        /*0030*/ 	.string	""
        /*0030*/ 	.string	"ptxas"
        /*0030*/ 	.string	"Cuda compilation tools, release 13.0, V13.0.88"
        /*0030*/ 	.string	"Build cuda_13.0.r13.0/compiler.36424714_0"
        /*0030*/ 	.string	"-arch sm_100 -m 64 "



//--------------------- .note.nv.cuinfo           --------------------------
	.section	.note.nv.cuinfo,"",@"SHT_NOTE"
	.sectionflags	@"SHF_NOTE_NV_CUINFO"
        /*0018*/ 	.short	0x0002
        /*001a*/ 	.short	0x0064
        /*001c*/ 	.short	0x0082
	.zero		2


//--------------------- .nv.info                  --------------------------
	.section	.nv.info,"",@"SHT_CUDA_INFO"
	.align	4


	//----- nvinfo : EIATTR_REGCOUNT
	.align		4
        /*0000*/ 	.byte	0x04, 0x2f
        /*0002*/ 	.short	(.L_1 - .L_0)
	.align		4
.L_0:
        /*0004*/ 	.word	index@(_Z14stencil_sharedPKfPfi)
        /*0008*/ 	.word	0x0000000e


	//----- nvinfo : EIATTR_FRAME_SIZE
	.align		4
.L_1:
        /*000c*/ 	.byte	0x04, 0x11
        /*000e*/ 	.short	(.L_3 - .L_2)
	.align		4
.L_2:
        /*0010*/ 	.word	index@($__internal_0_$__cuda_sm3x_div_rn_noftz_f32_slowpath)
        /*0014*/ 	.word	0x00000000


	//----- nvinfo : EIATTR_FRAME_SIZE
	.align		4
.L_3:
        /*0018*/ 	.byte	0x04, 0x11
        /*001a*/ 	.short	(.L_5 - .L_4)
	.align		4
.L_4:
        /*001c*/ 	.word	index@(_Z14stencil_sharedPKfPfi)
        /*0020*/ 	.word	0x00000000


	//----- nvinfo : EIATTR_MIN_STACK_SIZE
	.align		4
.L_5:
        /*0024*/ 	.byte	0x04, 0x12
        /*0026*/ 	.short	(.L_7 - .L_6)
	.align		4
.L_6:
        /*0028*/ 	.word	index@(_Z14stencil_sharedPKfPfi)
        /*002c*/ 	.word	0x00000000
.L_7:


//--------------------- .nv.compat                --------------------------
	.section	.nv.compat,"",@"SHT_CUDA_COMPAT_INFO"
	.align	4
        /*0000*/ 	.byte	0x02, 0x09, 0x00, 0x00, 0x02, 0x02, 0x01, 0x00, 0x02, 0x05, 0x05, 0x00, 0x03, 0x07, 0x01, 0x01
        /*0010*/ 	.byte	0x02, 0x03, 0x00, 0x00, 0x02, 0x06, 0x01, 0x00, 0x04, 0x0b, 0x08, 0x00, 0x01, 0x00, 0x00, 0x00
        /*0020*/ 	.byte	0x00, 0x00, 0x00, 0x00


//--------------------- .nv.info._Z14stencil_sharedPKfPfi --------------------------
	.section	.nv.info._Z14stencil_sharedPKfPfi,"",@"SHT_CUDA_INFO"
	.sectionflags	@""
	.align	4


	//----- nvinfo : EIATTR_CUDA_API_VERSION
	.align		4
        /*0000*/ 	.byte	0x04, 0x37
        /*0002*/ 	.short	(.L_9 - .L_8)
.L_8:
        /*0004*/ 	.word	0x00000082


	//----- nvinfo : EIATTR_KPARAM_INFO
	.align		4
.L_9:
        /*0008*/ 	.byte	0x04, 0x17
        /*000a*/ 	.short	(.L_11 - .L_10)
.L_10:
        /*000c*/ 	.word	0x00000000
        /*0010*/ 	.short	0x0002
        /*0012*/ 	.short	0x0010
        /*0014*/ 	.byte	0x00, 0xf0, 0x11, 0x00


	//----- nvinfo : EIATTR_KPARAM_INFO
	.align		4
.L_11:
        /*0018*/ 	.byte	0x04, 0x17
        /*001a*/ 	.short	(.L_13 - .L_12)
.L_12:
        /*001c*/ 	.word	0x00000000
        /*0020*/ 	.short	0x0001
        /*0022*/ 	.short	0x0008
        /*0024*/ 	.byte	0x00, 0xf5, 0x21, 0x00


	//----- nvinfo : EIATTR_KPARAM_INFO
	.align		4
.L_13:
        /*0028*/ 	.byte	0x04, 0x17
        /*002a*/ 	.short	(.L_15 - .L_14)
.L_14:
        /*002c*/ 	.word	0x00000000
        /*0030*/ 	.short	0x0000
        /*0032*/ 	.short	0x0000
        /*0034*/ 	.byte	0x00, 0xf5, 0x21, 0x00


	//----- nvinfo : EIATTR_SPARSE_MMA_MASK
	.align		4
.L_15:
        /*0038*/ 	.byte	0x03, 0x50
        /*003a*/ 	.short	0x0000


	//----- nvinfo : EIATTR_MAXREG_COUNT
	.align		4
        /*003c*/ 	.byte	0x03, 0x1b
        /*003e*/ 	.short	0x00ff


	//----- nvinfo : EIATTR_NUM_BARRIERS
	.align		4
        /*0040*/ 	.byte	0x02, 0x4c
        /*0042*/ 	.byte	0x01
	.zero		1


	//----- nvinfo : EIATTR_MERCURY_ISA_VERSION
	.align		4
        /*0044*/ 	.byte	0x03, 0x5f
        /*0046*/ 	.short	0x0101


	//----- nvinfo : EIATTR_VRC_CTA_INIT_COUNT
	.align		4
        /*0048*/ 	.byte	0x02, 0x4a
	.zero		1
	.zero		1


	//----- nvinfo : EIATTR_EXIT_INSTR_OFFSETS
	.align		4
        /*004c*/ 	.byte	0x04, 0x1c
        /*004e*/ 	.short	(.L_17 - .L_16)


	//   ....[0]....
.L_16:
        /*0050*/ 	.word	0x000002f0


	//   ....[1]....
        /*0054*/ 	.word	0x00000450


	//----- nvinfo : EIATTR_CRS_STACK_SIZE
	.align		4
.L_17:
        /*0058*/ 	.byte	0x04, 0x1e
        /*005a*/ 	.short	(.L_19 - .L_18)
.L_18:
        /*005c*/ 	.word	0x00000000


	//----- nvinfo : EIATTR_CBANK_PARAM_SIZE
	.align		4
.L_19:
        /*0060*/ 	.byte	0x03, 0x19
        /*0062*/ 	.short	0x0014


	//----- nvinfo : EIATTR_PARAM_CBANK
	.align		4
        /*0064*/ 	.byte	0x04, 0x0a
        /*0066*/ 	.short	(.L_21 - .L_20)
	.align		4
.L_20:
        /*0068*/ 	.word	index@(.nv.constant0._Z14stencil_sharedPKfPfi)
        /*006c*/ 	.short	0x0380
        /*006e*/ 	.short	0x0014


	//----- nvinfo : EIATTR_SW_WAR
	.align		4
.L_21:
        /*0070*/ 	.byte	0x04, 0x36
        /*0072*/ 	.short	(.L_23 - .L_22)
.L_22:
        /*0074*/ 	.word	0x00000008
.L_23:


//--------------------- .nv.callgraph             --------------------------
	.section	.nv.callgraph,"",@"SHT_CUDA_CALLGRAPH"
	.align	4
	.sectionentsize	8
	.align		4
        /*0000*/ 	.word	0x00000000
	.align		4
        /*0004*/ 	.word	0xffffffff
	.align		4
        /*0008*/ 	.word	0x00000000
	.align		4
        /*000c*/ 	.word	0xfffffffe
	.align		4
        /*0010*/ 	.word	0x00000000
	.align		4
        /*0014*/ 	.word	0xfffffffd
	.align		4
        /*0018*/ 	.word	0x00000000
	.align		4
        /*001c*/ 	.word	0xfffffffc


//--------------------- .text._Z14stencil_sharedPKfPfi --------------------------
	.section	.text._Z14stencil_sharedPKfPfi,"ax",@progbits
	.align	128
        .global         _Z14stencil_sharedPKfPfi
        .type           _Z14stencil_sharedPKfPfi,@function
        .size           _Z14stencil_sharedPKfPfi,(.L_x_25 - _Z14stencil_sharedPKfPfi)
        .other          _Z14stencil_sharedPKfPfi,@"STO_CUDA_ENTRY STV_DEFAULT"
_Z14stencil_sharedPKfPfi:
.text._Z14stencil_sharedPKfPfi:
[----:B------:R-:W-:Y:S01]  /*0000*/  LDC R1, c[0x0][0x37c] ;  /* 0x0000df00ff017b82 */ /* 0x000fe20000000800 */
[----:B------:R-:W0:Y:S07]  /*0010*/  S2R R11, SR_TID.X ;  /* 0x00000000000b7919 */ /* 0x000e2e0000002100 */
[----:B------:R-:W0:Y:S01]  /*0020*/  S2UR UR4, SR_CTAID.X ;  /* 0x00000000000479c3 */ /* 0x000e220000002500 */
[----:B------:R-:W1:Y:S01]  /*0030*/  LDCU UR8, c[0x0][0x390] ;  /* 0x00007200ff0877ac */ /* 0x000e620008000800 */
[----:B------:R-:W-:Y:S01]  /*0040*/  IMAD.MOV.U32 R0, RZ, RZ, RZ ;  /* 0x000000ffff007224 */ /* 0x000fe200078e00ff */
[----:B------:R-:W2:Y:S05]  /*0050*/  LDCU.64 UR6, c[0x0][0x358] ;  /* 0x00006b00ff0677ac */ /* 0x000eaa0008000a00 */
[----:B------:R-:W0:Y:S08]  /*0060*/  LDC R8, c[0x0][0x360] ;  /* 0x0000d800ff087b82 */ /* 0x000e300000000800 */
[----:B------:R-:W3:Y:S01]  /*0070*/  LDC.64 R6, c[0x0][0x380] ;  /* 0x0000e000ff067b82 */ /* 0x000ee20000000a00 */
[----:B0-----:R-:W-:-:S05]  /*0080*/  IMAD R2, R8, UR4, R11 ;  /* 0x0000000408027c24 */ /* 0x001fca000f8e020b */
[C---:B-1----:R-:W-:Y:S01]  /*0090*/  ISETP.GE.AND P0, PT, R2.reuse, UR8, PT ;  /* 0x0000000802007c0c */ /* 0x042fe2000bf06270 */
[----:B---3--:R-:W-:-:S12]  /*00a0*/  IMAD.WIDE R4, R2, 0x4, R6 ;  /* 0x0000000402047825 */ /* 0x008fd800078e0206 */
[----:B--2---:R-:W2:Y:S01]  /*00b0*/  @!P0 LDG.E R0, desc[UR6][R4.64] ;  /* 0x0000000604008981 */ /* 0x004ea2000c1e1900 */
[----:B------:R-:W0:Y:S01]  /*00c0*/  S2UR UR5, SR_CgaCtaId ;  /* 0x00000000000579c3 */ /* 0x000e220000008800 */
[----:B------:R-:W-:Y:S01]  /*00d0*/  UMOV UR4, 0x400 ;  /* 0x0000040000047882 */ /* 0x000fe20000000000 */
[----:B------:R-:W-:Y:S01]  /*00e0*/  ISETP.NE.AND P1, PT, R11, RZ, PT ;  /* 0x000000ff0b00720c */ /* 0x000fe20003f25270 */
[----:B------:R-:W-:Y:S01]  /*00f0*/  BSSY.RECONVERGENT B0, `(.L_x_0) ;  /* 0x000000f000007945 */ /* 0x000fe20003800200 */
[----:B0-----:R-:W-:-:S06]  /*0100*/  ULEA UR4, UR5, UR4, 0x18 ;  /* 0x0000000405047291 */ /* 0x001fcc000f8ec0ff */
[----:B------:R-:W-:-:S05]  /*0110*/  LEA R3, R11, UR4, 0x2 ;  /* 0x000000040b037c11 */ /* 0x000fca000f8e10ff */
[----:B--2---:R0:W-:Y:S01]  /*0120*/  STS [R3+0x4], R0 ;  /* 0x0000040003007388 */ /* 0x0041e20000000800 */
[----:B------:R-:W-:Y:S05]  /*0130*/  @P1 BRA `(.L_x_1) ;  /* 0x0000000000281947 */ /* 0x000fea0003800000 */
[----:B------:R-:W-:Y:S01]  /*0140*/  ISETP.GE.AND P1, PT, R2, 0x1, PT ;  /* 0x000000010200780c */ /* 0x000fe20003f26270 */
[----:B------:R-:W-:-:S12]  /*0150*/  BSSY.RECONVERGENT B1, `(.L_x_2) ;  /* 0x0000007000017945 */ /* 0x000fd80003800200 */
[----:B------:R-:W-:Y:S05]  /*0160*/  @!P1 BRA `(.L_x_3) ;  /* 0x0000000000109947 */ /* 0x000fea0003800000 */
[----:B------:R-:W-:-:S04]  /*0170*/  VIADD R9, R2, 0xffffffff ;  /* 0xffffffff02097836 */ /* 0x000fc80000000000 */
[----:B------:R-:W-:-:S06]  /*0180*/  IMAD.WIDE.U32 R6, R9, 0x4, R6 ;  /* 0x0000000409067825 */ /* 0x000fcc00078e0006 */
[----:B------:R1:W5:Y:S01]  /*0190*/  LDG.E R6, desc[UR6][R6.64] ;  /* 0x0000000606067981 */ /* 0x000362000c1e1900 */
[----:B------:R-:W-:Y:S05]  /*01a0*/  BRA `(.L_x_4) ;  /* 0x0000000000047947 */ /* 0x000fea0003800000 */
.L_x_3:
[----:B------:R-:W2:Y:S02]  /*01b0*/  LDS R6, [UR4+0x4] ;  /* 0x00000404ff067984 */ /* 0x000ea40008000800 */
.L_x_4:
[----:B------:R-:W-:Y:S05]  /*01c0*/  BSYNC.RECONVERGENT B1 ;  /* 0x0000000000017941 */ /* 0x000fea0003800200 */
.L_x_2:
[----:B--2--5:R2:W-:Y:S02]  /*01d0*/  STS [UR4], R6 ;  /* 0x00000006ff007988 */ /* 0x0245e40008000804 */
.L_x_1:
[----:B------:R-:W-:Y:S05]  /*01e0*/  BSYNC.RECONVERGENT B0 ;  /* 0x0000000000007941 */ /* 0x000fea0003800200 */
.L_x_0:
[----:B0-----:R-:W-:Y:S01]  /*01f0*/  VIADD R0, R8, 0xffffffff ;  /* 0xffffffff08007836 */ /* 0x001fe20000000000 */
[----:B------:R-:W-:Y:S04]  /*0200*/  BSSY.RECONVERGENT B0, `(.L_x_5) ;  /* 0x000000d000007945 */ /* 0x000fe80003800200 */
[----:B------:R-:W-:-:S13]  /*0210*/  ISETP.NE.AND P1, PT, R11, R0, PT ;  /* 0x000000000b00720c */ /* 0x000fda0003f25270 */
[----:B------:R-:W-:Y:S05]  /*0220*/  @P1 BRA `(.L_x_6) ;  /* 0x0000000000281947 */ /* 0x000fea0003800000 */
[----:B------:R-:W-:Y:S01]  /*0230*/  VIADD R0, R2, 0x1 ;  /* 0x0000000102007836 */ /* 0x000fe20000000000 */
[----:B------:R-:W-:Y:S04]  /*0240*/  BSSY.RECONVERGENT B1, `(.L_x_7) ;  /* 0x0000007000017945 */ /* 0x000fe80003800200 */
[----:B------:R-:W-:Y:S02]  /*0250*/  ISETP.GE.AND P1, PT, R0, UR8, PT ;  /* 0x0000000800007c0c */ /* 0x000fe4000bf26270 */
[----:B------:R-:W-:-:S11]  /*0260*/  LEA R0, R8, UR4, 0x2 ;  /* 0x0000000408007c11 */ /* 0x000fd6000f8e10ff */
[----:B------:R-:W-:Y:S05]  /*0270*/  @P1 BRA `(.L_x_8) ;  /* 0x0000000000081947 */ /* 0x000fea0003800000 */
[----:B------:R4:W5:Y:S01]  /*0280*/  LDG.E R5, desc[UR6][R4.64+0x4] ;  /* 0x0000040604057981 */ /* 0x000962000c1e1900 */
[----:B------:R-:W-:Y:S05]  /*0290*/  BRA `(.L_x_9) ;  /* 0x0000000000047947 */ /* 0x000fea0003800000 */
.L_x_8:
[----:B------:R0:W3:Y:S02]  /*02a0*/  LDS R5, [R0] ;  /* 0x0000000000057984 */ /* 0x0000e40000000800 */
.L_x_9:
[----:B------:R-:W-:Y:S05]  /*02b0*/  BSYNC.RECONVERGENT B1 ;  /* 0x0000000000017941 */ /* 0x000fea0003800200 */
.L_x_7:
[----:B---3-5:R3:W-:Y:S02]  /*02c0*/  STS [R0+0x4], R5 ;  /* 0x0000040500007388 */ /* 0x0287e40000000800 */
.L_x_6:
[----:B------:R-:W-:Y:S05]  /*02d0*/  BSYNC.RECONVERGENT B0 ;  /* 0x0000000000007941 */ /* 0x000fea0003800200 */
.L_x_5:
[----:B------:R-:W-:Y:S06]  /*02e0*/  BAR.SYNC.DEFER_BLOCKING 0x0 ;  /* 0x0000000000007b1d */ /* 0x000fec0000010000 */
[----:B------:R-:W-:Y:S05]  /*02f0*/  @P0 EXIT ;  /* 0x000000000000094d */ /* 0x000fea0003800000 */
[----:B0--3--:R-:W-:Y:S01]  /*0300*/  LDS R0, [R3] ;  /* 0x0000000003007984 */ /* 0x009fe20000000800 */
[----:B-1----:R-:W-:Y:S01]  /*0310*/  IMAD.MOV.U32 R7, RZ, RZ, 0x3eaaaaab ;  /* 0x3eaaaaabff077424 */ /* 0x002fe200078e00ff */
[----:B------:R-:W-:Y:S01]  /*0320*/  BSSY.RECONVERGENT B1, `(.L_x_10) ;  /* 0x000000f000017945 */ /* 0x000fe20003800200 */
[----:B--2---:R-:W-:Y:S01]  /*0330*/  IMAD.MOV.U32 R6, RZ, RZ, 0x40400000 ;  /* 0x40400000ff067424 */ /* 0x004fe200078e00ff */
[----:B------:R-:W0:Y:S03]  /*0340*/  LDS R5, [R3+0x4] ;  /* 0x0000040003057984 */ /* 0x000e260000000800 */
[----:B------:R-:W-:Y:S01]  /*0350*/  FFMA R6, R7, -R6, 1 ;  /* 0x3f80000007067423 */ /* 0x000fe20000000806 */
[----:B----4-:R-:W1:Y:S01]  /*0360*/  LDS R4, [R3+0x8] ;  /* 0x0000080003047984 */ /* 0x010e620000000800 */
[----:B0-----:R-:W-:-:S04]  /*0370*/  FADD R5, R0, R5 ;  /* 0x0000000500057221 */ /* 0x001fc80000000000 */
[----:B-1----:R-:W-:Y:S01]  /*0380*/  FADD R0, R4, R5 ;  /* 0x0000000504007221 */ /* 0x002fe20000000000 */
[----:B------:R-:W-:-:S03]  /*0390*/  FFMA R5, R6, R7, 0.3333333432674407959 ;  /* 0x3eaaaaab06057423 */ /* 0x000fc60000000007 */
[----:B------:R-:W0:Y:S01]  /*03a0*/  FCHK P0, R0, 3 ;  /* 0x4040000000007902 */ /* 0x000e220000000000 */
[----:B------:R-:W-:-:S04]  /*03b0*/  FFMA R4, R0, R5, RZ ;  /* 0x0000000500047223 */ /* 0x000fc800000000ff */
[----:B------:R-:W-:-:S04]  /*03c0*/  FFMA R6, R4, -3, R0 ;  /* 0xc040000004067823 */ /* 0x000fc80000000000 */
[----:B------:R-:W-:Y:S01]  /*03d0*/  FFMA R7, R5, R6, R4 ;  /* 0x0000000605077223 */ /* 0x000fe20000000004 */
[----:B0-----:R-:W-:Y:S06]  /*03e0*/  @!P0 BRA `(.L_x_11) ;  /* 0x0000000000088947 */ /* 0x001fec0003800000 */
[----:B------:R-:W-:-:S07]  /*03f0*/  MOV R4, 0x410 ;  /* 0x0000041000047802 */ /* 0x000fce0000000f00 */
[----:B------:R-:W-:Y:S05]  /*0400*/  CALL.REL.NOINC `($__internal_0_$__cuda_sm3x_div_rn_noftz_f32_slowpath) ;  /* 0x0000000000147944 */ /* 0x000fea0003c00000 */
.L_x_11:
[----:B------:R-:W-:Y:S05]  /*0410*/  BSYNC.RECONVERGENT B1 ;  /* 0x0000000000017941 */ /* 0x000fea0003800200 */
.L_x_10:
[----:B------:R-:W0:Y:S02]  /*0420*/  LDC.64 R4, c[0x0][0x388] ;  /* 0x0000e200ff047b82 */ /* 0x000e240000000a00 */
[----:B0-----:R-:W-:-:S05]  /*0430*/  IMAD.WIDE R2, R2, 0x4, R4 ;  /* 0x0000000402027825 */ /* 0x001fca00078e0204 */
[----:B------:R-:W-:Y:S01]  /*0440*/  STG.E desc[UR6][R2.64], R7 ;  /* 0x0000000702007986 */ /* 0x000fe2000c101906 */
[----:B------:R-:W-:Y:S05]  /*0450*/  EXIT ;  /* 0x000000000000794d */ /* 0x000fea0003800000 */
        .weak           $__internal_0_$__cuda_sm3x_div_rn_noftz_f32_slowpath
        .type           $__internal_0_$__cuda_sm3x_div_rn_noftz_f32_slowpath,@function
        .size           $__internal_0_$__cuda_sm3x_div_rn_noftz_f32_slowpath,(.L_x_25 - $__internal_0_$__cuda_sm3x_div_rn_noftz_f32_slowpath)
$__internal_0_$__cuda_sm3x_div_rn_noftz_f32_slowpath:
[--C-:B------:R-:W-:Y:S01]  /*0460*/  SHF.R.U32.HI R3, RZ, 0x17, R0.reuse ;  /* 0x00000017ff037819 */ /* 0x100fe20000011600 */
[----:B------:R-:W-:Y:S04]  /*0470*/  BSSY.RECONVERGENT B0, `(.L_x_12) ;  /* 0x000005c000007945 */ /* 0x000fe80003800200 */
[----:B------:R-:W-:Y:S01]  /*0480*/  BSSY.RELIABLE B2, `(.L_x_13) ;  /* 0x000001a000027945 */ /* 0x000fe20003800100 */
[----:B------:R-:W-:Y:S01]  /*0490*/  IMAD.MOV.U32 R5, RZ, RZ, R0 ;  /* 0x000000ffff057224 */ /* 0x000fe200078e0000 */
[----:B------:R-:W-:-:S05]  /*04a0*/  LOP3.LUT R3, R3, 0xff, RZ, 0xc0, !PT ;  /* 0x000000ff03037812 */ /* 0x000fca00078ec0ff */
[----:B------:R-:W-:-:S05]  /*04b0*/  VIADD R7, R3, 0xffffffff ;  /* 0xffffffff03077836 */ /* 0x000fca0000000000 */
[----:B------:R-:W-:-:S13]  /*04c0*/  ISETP.GT.U32.OR P0, PT, R7, 0xfd, !PT ;  /* 0x000000fd0700780c */ /* 0x000fda0007f04470 */
[----:B------:R-:W-:Y:S01]  /*04d0*/  @!P0 IMAD.MOV.U32 R6, RZ, RZ, RZ ;  /* 0x000000ffff068224 */ /* 0x000fe200078e00ff */
[----:B------:R-:W-:Y:S06]  /*04e0*/  @!P0 BRA `(.L_x_14) ;  /* 0x00000000004c8947 */ /* 0x000fec0003800000 */
[----:B------:R-:W-:-:S13]  /*04f0*/  FSETP.GTU.FTZ.AND P0, PT, |R0|, +INF , PT ;  /* 0x7f8000000000780b */ /* 0x000fda0003f1c200 */
[----:B------:R-:W-:Y:S05]  /*0500*/  @P0 BREAK.RELIABLE B2 ;  /* 0x0000000000020942 */ /* 0x000fea0003800100 */
[----:B------:R-:W-:Y:S05]  /*0510*/  @P0 BRA `(.L_x_15) ;  /* 0x0000000400400947 */ /* 0x000fea0003800000 */
[----:B------:R-:W-:-:S05]  /*0520*/  IMAD.MOV.U32 R6, RZ, RZ, 0x40400000 ;  /* 0x40400000ff067424 */ /* 0x000fca00078e00ff */
[----:B------:R-:W-:-:S13]  /*0530*/  LOP3.LUT P0, RZ, R6, 0x7fffffff, R5, 0xc8, !PT ;  /* 0x7fffffff06ff7812 */ /* 0x000fda000780c805 */
[----:B------:R-:W-:Y:S05]  /*0540*/  @!P0 BREAK.RELIABLE B2 ;  /* 0x0000000000028942 */ /* 0x000fea0003800100 */
[----:B------:R-:W-:Y:S05]  /*0550*/  @!P0 BRA `(.L_x_16) ;  /* 0x0000000400288947 */ /* 0x000fea0003800000 */
[----:B------:R-:W-:-:S13]  /*0560*/  LOP3.LUT P0, RZ, R5, 0x7fffffff, RZ, 0xc0, !PT ;  /* 0x7fffffff05ff7812 */ /* 0x000fda000780c0ff */
[----:B------:R-:W-:Y:S05]  /*0570*/  @!P0 BREAK.RELIABLE B2 ;  /* 0x0000000000028942 */ /* 0x000fea0003800100 */
[----:B------:R-:W-:Y:S05]  /*0580*/  @!P0 BRA `(.L_x_17) ;  /* 0x0000000400148947 */ /* 0x000fea0003800000 */
[----:B------:R-:W-:Y:S02]  /*0590*/  FSETP.NEU.FTZ.AND P0, PT, |R0|, +INF , PT ;  /* 0x7f8000000000780b */ /* 0x000fe40003f1d200 */
[----:B------:R-:W-:-:S04]  /*05a0*/  LOP3.LUT P1, RZ, R6, 0x7fffffff, RZ, 0xc0, !PT ;  /* 0x7fffffff06ff7812 */ /* 0x000fc8000782c0ff */
[----:B------:R-:W-:-:S13]  /*05b0*/  PLOP3.LUT P0, PT, P0, P1, PT, 0x2f, 0xf2 ;  /* 0x0000000000f2781c */ /* 0x000fda0000702577 */
[----:B------:R-:W-:Y:S05]  /*05c0*/  @P0 BREAK.RELIABLE B2 ;  /* 0x0000000000020942 */ /* 0x000fea0003800100 */
[----:B------:R-:W-:Y:S05]  /*05d0*/  @P0 BRA `(.L_x_18) ;  /* 0x0000000000f40947 */ /* 0x000fea0003800000 */
[----:B------:R-:W-:-:S13]  /*05e0*/  ISETP.GE.AND P0, PT, R7, RZ, PT ;  /* 0x000000ff0700720c */ /* 0x000fda0003f06270 */
[----:B------:R-:W-:Y:S02]  /*05f0*/  @P0 IMAD.MOV.U32 R6, RZ, RZ, RZ ;  /* 0x000000ffff060224 */ /* 0x000fe400078e00ff */
[----:B------:R-:W-:Y:S01]  /*0600*/  @!P0 FFMA R5, R0, 1.84467440737095516160e+19, RZ ;  /* 0x5f80000000058823 */ /* 0x000fe200000000ff */
[----:B------:R-:W-:-:S07]  /*0610*/  @!P0 IMAD.MOV.U32 R6, RZ, RZ, -0x40 ;  /* 0xffffffc0ff068424 */ /* 0x000fce00078e00ff */
.L_x_14:
[----:B------:R-:W-:Y:S05]  /*0620*/  BSYNC.RELIABLE B2 ;  /* 0x0000000000027941 */ /* 0x000fea0003800100 */
.L_x_13:
[----:B------:R-:W-:Y:S01]  /*0630*/  UMOV UR4, 0x40400000 ;  /* 0x4040000000047882 */ /* 0x000fe20000000000 */
[----:B------:R-:W-:Y:S01]  /*0640*/  VIADD R3, R3, 0xffffff81 ;  /* 0xffffff8103037836 */ /* 0x000fe20000000000 */
[----:B------:R-:W-:Y:S01]  /*0650*/  UIADD3 UR4, UPT, UPT, UR4, -0x800000, URZ ;  /* 0xff80000004047890 */ /* 0x000fe2000fffe0ff */
[----:B------:R-:W-:Y:S02]  /*0660*/  BSSY.RECONVERGENT B2, `(.L_x_19) ;  /* 0x0000033000027945 */ /* 0x000fe40003800200 */
[----:B------:R-:W-:Y:S01]  /*0670*/  IMAD R0, R3, -0x800000, R5 ;  /* 0xff80000003007824 */ /* 0x000fe200078e0205 */
[----:B------:R-:W-:Y:S02]  /*0680*/  IADD3 R6, PT, PT, R6, -0x1, R3 ;  /* 0xffffffff06067810 */ /* 0x000fe40007ffe003 */
[----:B------:R-:W-:-:S03]  /*0690*/  FADD.FTZ R9, -RZ, -UR4 ;  /* 0x80000004ff097e21 */ /* 0x000fc60008010100 */
[----:B------:R-:W0:Y:S02]  /*06a0*/  MUFU.RCP R7, UR4 ;  /* 0x0000000400077d08 */ /* 0x000e240008001000 */
[----:B0-----:R-:W-:-:S04]  /*06b0*/  FFMA R8, R7, R9, 1 ;  /* 0x3f80000007087423 */ /* 0x001fc80000000009 */
[----:B------:R-:W-:-:S04]  /*06c0*/  FFMA R7, R7, R8, R7 ;  /* 0x0000000807077223 */ /* 0x000fc80000000007 */
[----:B------:R-:W-:-:S04]  /*06d0*/  FFMA R8, R0, R7, RZ ;  /* 0x0000000700087223 */ /* 0x000fc800000000ff */
[----:B------:R-:W-:-:S04]  /*06e0*/  FFMA R5, R9, R8, R0 ;  /* 0x0000000809057223 */ /* 0x000fc80000000000 */
[----:B------:R-:W-:-:S04]  /*06f0*/  FFMA R8, R7, R5, R8 ;  /* 0x0000000507087223 */ /* 0x000fc80000000008 */
[----:B------:R-:W-:-:S04]  /*0700*/  FFMA R9, R9, R8, R0 ;  /* 0x0000000809097223 */ /* 0x000fc80000000000 */
[----:B------:R-:W-:-:S05]  /*0710*/  FFMA R5, R7, R9, R8 ;  /* 0x0000000907057223 */ /* 0x000fca0000000008 */
[----:B------:R-:W-:-:S04]  /*0720*/  SHF.R.U32.HI R0, RZ, 0x17, R5 ;  /* 0x00000017ff007819 */ /* 0x000fc80000011605 */
[----:B------:R-:W-:-:S05]  /*0730*/  LOP3.LUT R0, R0, 0xff, RZ, 0xc0, !PT ;  /* 0x000000ff00007812 */ /* 0x000fca00078ec0ff */
[----:B------:R-:W-:-:S04]  /*0740*/  IMAD.IADD R10, R0, 0x1, R6 ;  /* 0x00000001000a7824 */ /* 0x000fc800078e0206 */
[----:B------:R-:W-:-:S05]  /*0750*/  VIADD R0, R10, 0xffffffff ;  /* 0xffffffff0a007836 */ /* 0x000fca0000000000 */
[----:B------:R-:W-:-:S13]  /*0760*/  ISETP.GE.U32.AND P0, PT, R0, 0xfe, PT ;  /* 0x000000fe0000780c */ /* 0x000fda0003f06070 */
[----:B------:R-:W-:Y:S05]  /*0770*/  @!P0 BRA `(.L_x_20) ;  /* 0x0000000000808947 */ /* 0x000fea0003800000 */
[----:B------:R-:W-:-:S13]  /*0780*/  ISETP.GT.AND P0, PT, R10, 0xfe, PT ;  /* 0x000000fe0a00780c */ /* 0x000fda0003f04270 */
[----:B------:R-:W-:Y:S05]  /*0790*/  @P0 BRA `(.L_x_21) ;  /* 0x00000000006c0947 */ /* 0x000fea0003800000 */
[----:B------:R-:W-:-:S13]  /*07a0*/  ISETP.GE.AND P0, PT, R10, 0x1, PT ;  /* 0x000000010a00780c */ /* 0x000fda0003f06270 */
[----:B------:R-:W-:Y:S05]  /*07b0*/  @P0 BRA `(.L_x_22) ;  /* 0x0000000000740947 */ /* 0x000fea0003800000 */
[----:B------:R-:W-:Y:S02]  /*07c0*/  ISETP.GE.AND P0, PT, R10, -0x18, PT ;  /* 0xffffffe80a00780c */ /* 0x000fe40003f06270 */
[----:B------:R-:W-:-:S11]  /*07d0*/  LOP3.LUT R5, R5, 0x80000000, RZ, 0xc0, !PT ;  /* 0x8000000005057812 */ /* 0x000fd600078ec0ff */
[----:B------:R-:W-:Y:S05]  /*07e0*/  @!P0 BRA `(.L_x_22) ;  /* 0x0000000000688947 */ /* 0x000fea0003800000 */
[CCC-:B------:R-:W-:Y:S01]  /*07f0*/  FFMA.RZ R0, R7.reuse, R9.reuse, R8.reuse ;  /* 0x0000000907007223 */ /* 0x1c0fe2000000c008 */
[C---:B------:R-:W-:Y:S01]  /*0800*/  VIADD R6, R10.reuse, 0x20 ;  /* 0x000000200a067836 */ /* 0x040fe20000000000 */
[C---:B------:R-:W-:Y:S02]  /*0810*/  ISETP.NE.AND P2, PT, R10.reuse, RZ, PT ;  /* 0x000000ff0a00720c */ /* 0x040fe40003f45270 */
[----:B------:R-:W-:Y:S02]  /*0820*/  ISETP.NE.AND P1, PT, R10, RZ, PT ;  /* 0x000000ff0a00720c */ /* 0x000fe40003f25270 */
[----:B------:R-:W-:Y:S01]  /*0830*/  LOP3.LUT R3, R0, 0x7fffff, RZ, 0xc0, !PT ;  /* 0x007fffff00037812 */ /* 0x000fe200078ec0ff */
[CCC-:B------:R-:W-:Y:S01]  /*0840*/  FFMA.RP R0, R7.reuse, R9.reuse, R8.reuse ;  /* 0x0000000907007223 */ /* 0x1c0fe20000008008 */
[----:B------:R-:W-:Y:S01]  /*0850*/  FFMA.RM R7, R7, R9, R8 ;  /* 0x0000000907077223 */ /* 0x000fe20000004008 */
[----:B------:R-:W-:Y:S01]  /*0860*/  IMAD.MOV R8, RZ, RZ, -R10 ;  /* 0x000000ffff087224 */ /* 0x000fe200078e0a0a */
[----:B------:R-:W-:-:S03]  /*0870*/  LOP3.LUT R3, R3, 0x800000, RZ, 0xfc, !PT ;  /* 0x0080000003037812 */ /* 0x000fc600078efcff */
[----:B------:R-:W-:Y:S02]  /*0880*/  FSETP.NEU.FTZ.AND P0, PT, R0, R7, PT ;  /* 0x000000070000720b */ /* 0x000fe40003f1d000 */
[----:B------:R-:W-:Y:S02]  /*0890*/  SHF.L.U32 R6, R3, R6, RZ ;  /* 0x0000000603067219 */ /* 0x000fe400000006ff */
[----:B------:R-:W-:Y:S02]  /*08a0*/  SEL R0, R8, RZ, P2 ;  /* 0x000000ff08007207 */ /* 0x000fe40001000000 */
[----:B------:R-:W-:Y:S02]  /*08b0*/  ISETP.NE.AND P1, PT, R6, RZ, P1 ;  /* 0x000000ff0600720c */ /* 0x000fe40000f25270 */
[----:B------:R-:W-:Y:S02]  /*08c0*/  SHF.R.U32.HI R0, RZ, R0, R3 ;  /* 0x00000000ff007219 */ /* 0x000fe40000011603 */
[----:B------:R-:W-:-:S02]  /*08d0*/  PLOP3.LUT P0, PT, P0, P1, PT, 0xf8, 0x8f ;  /* 0x00000000008f781c */ /* 0x000fc40000703f70 */
[----:B------:R-:W-:Y:S02]  /*08e0*/  SHF.R.U32.HI R6, RZ, 0x1, R0 ;  /* 0x00000001ff067819 */ /* 0x000fe40000011600 */
[----:B------:R-:W-:-:S04]  /*08f0*/  SEL R3, RZ, 0x1, !P0 ;  /* 0x00000001ff037807 */ /* 0x000fc80004000000 */
[----:B------:R-:W-:-:S04]  /*0900*/  LOP3.LUT R3, R3, 0x1, R6, 0xf8, !PT ;  /* 0x0000000103037812 */ /* 0x000fc800078ef806 */
[----:B------:R-:W-:-:S05]  /*0910*/  LOP3.LUT R3, R3, R0, RZ, 0xc0, !PT ;  /* 0x0000000003037212 */ /* 0x000fca00078ec0ff */
[----:B------:R-:W-:-:S05]  /*0920*/  IMAD.IADD R6, R6, 0x1, R3 ;  /* 0x0000000106067824 */ /* 0x000fca00078e0203 */
[----:B------:R-:W-:Y:S01]  /*0930*/  LOP3.LUT R5, R6, R5, RZ, 0xfc, !PT ;  /* 0x0000000506057212 */ /* 0x000fe200078efcff */
[----:B------:R-:W-:Y:S06]  /*0940*/  BRA `(.L_x_22) ;  /* 0x0000000000107947 */ /* 0x000fec0003800000 */
.L_x_21:
[----:B------:R-:W-:-:S04]  /*0950*/  LOP3.LUT R5, R5, 0x80000000, RZ, 0xc0, !PT ;  /* 0x8000000005057812 */ /* 0x000fc800078ec0ff */
[----:B------:R-:W-:Y:S01]  /*0960*/  LOP3.LUT R5, R5, 0x7f800000, RZ, 0xfc, !PT ;  /* 0x7f80000005057812 */ /* 0x000fe200078efcff */
[----:B------:R-:W-:Y:S06]  /*0970*/  BRA `(.L_x_22) ;  /* 0x0000000000047947 */ /* 0x000fec0003800000 */
.L_x_20:
[----:B------:R-:W-:-:S07]  /*0980*/  IMAD R5, R6, 0x800000, R5 ;  /* 0x0080000006057824 */ /* 0x000fce00078e0205 */
.L_x_22:
[----:B------:R-:W-:Y:S05]  /*0990*/  BSYNC.RECONVERGENT B2 ;  /* 0x0000000000027941 */ /* 0x000fea0003800200 */
.L_x_19:
[----:B------:R-:W-:Y:S05]  /*09a0*/  BRA `(.L_x_23) ;  /* 0x0000000000207947 */ /* 0x000fea0003800000 */
.L_x_18:
[----:B------:R-:W-:-:S04]  /*09b0*/  LOP3.LUT R5, R6, 0x80000000, R5, 0x48, !PT ;  /* 0x8000000006057812 */ /* 0x000fc800078e4805 */
[----:B------:R-:W-:Y:S01]  /*09c0*/  LOP3.LUT R5, R5, 0x7f800000, RZ, 0xfc, !PT ;  /* 0x7f80000005057812 */ /* 0x000fe200078efcff */
[----:B------:R-:W-:Y:S06]  /*09d0*/  BRA `(.L_x_23) ;  /* 0x0000000000147947 */ /* 0x000fec0003800000 */
.L_x_17:
[----:B------:R-:W-:Y:S01]  /*09e0*/  LOP3.LUT R5, R6, 0x80000000, R5, 0x48, !PT ;  /* 0x8000000006057812 */ /* 0x000fe200078e4805 */
[----:B------:R-:W-:Y:S06]  /*09f0*/  BRA `(.L_x_23) ;  /* 0x00000000000c7947 */ /* 0x000fec0003800000 */
.L_x_16:
[----:B------:R-:W0:Y:S01]  /*0a00*/  MUFU.RSQ R5, -QNAN ;  /* 0xffc0000000057908 */ /* 0x000e220000001400 */
[----:B------:R-:W-:Y:S05]  /*0a10*/  BRA `(.L_x_23) ;  /* 0x0000000000047947 */ /* 0x000fea0003800000 */
.L_x_15:
[----:B------:R-:W-:-:S07]  /*0a20*/  FADD.FTZ R5, R0, 3 ;  /* 0x4040000000057421 */ /* 0x000fce0000010000 */
.L_x_23:
[----:B------:R-:W-:Y:S05]  /*0a30*/  BSYNC.RECONVERGENT B0 ;  /* 0x0000000000007941 */ /* 0x000fea0003800200 */
.L_x_12:
[----:B0-----:R-:W-:Y:S02]  /*0a40*/  IMAD.MOV.U32 R7, RZ, RZ, R5 ;  /* 0x000000ffff077224 */ /* 0x001fe400078e0005 */
[----:B------:R-:W-:-:S04]  /*0a50*/  IMAD.MOV.U32 R5, RZ, RZ, 0x0 ;  /* 0x00000000ff057424 */ /* 0x000fc800078e00ff */
[----:B------:R-:W-:Y:S05]  /*0a60*/  RET.REL.NODEC R4 `(_Z14stencil_sharedPKfPfi) ;  /* 0xfffffff404647950 */ /* 0x000fea0003c3ffff */
.L_x_24:
[----:B------:R-:W-:-:S00]  /*0a70*/  BRA `(.L_x_24) ;  /* 0xfffffffc00fc7947 */ /* 0x000fc0000383ffff */
[----:B------:R-:W-:-:S00]  /*0a80*/  NOP ;  /* 0x0000000000007918 */ /* 0x000fc00000000000 */
[----:B------:R-:W-:-:S00]  /*0a90*/  NOP ;  /* 0x0000000000007918 */ /* 0x000fc00000000000 */
[----:B------:R-:W-:-:S00]  /*0aa0*/  NOP ;  /* 0x0000000000007918 */ /* 0x000fc00000000000 */
[----:B------:R-:W-:-:S00]  /*0ab0*/  NOP ;  /* 0x0000000000007918 */ /* 0x000fc00000000000 */
[----:B------:R-:W-:-:S00]  /*0ac0*/  NOP ;  /* 0x0000000000007918 */ /* 0x000fc00000000000 */
[----:B------:R-:W-:-:S00]  /*0ad0*/  NOP ;  /* 0x0000000000007918 */ /* 0x000fc00000000000 */
[----:B------:R-:W-:-:S00]  /*0ae0*/  NOP ;  /* 0x0000000000007918 */ /* 0x000fc00000000000 */
[----:B------:R-:W-:-:S00]  /*0af0*/  NOP ;  /* 0x0000000000007918 */ /* 0x000fc00000000000 */
.L_x_25:


//--------------------- .nv.shared._Z14stencil_sharedPKfPfi --------------------------
	.section	.nv.shared._Z14stencil_sharedPKfPfi,"aw",@nobits
	.sectionflags	@""
	.align	16
	.zero		1024


//--------------------- .nv.shared.reserved.0     --------------------------
	.section	.nv.shared.reserved.0,"aw",@nobits
	.weak		__nv_reservedSMEM_offset_0_alias
	.size		__nv_reservedSMEM_offset_0_alias, 0, 64
	.other		__nv_reservedSMEM_offset_0_alias,@"STO_CUDA_RESERVED_SHARED STV_DEFAULT"
__nv_reservedSMEM_offset_0_alias:
	.zero		0
	.zero		64


//--------------------- .nv.constant0._Z14stencil_sharedPKfPfi --------------------------
	.section	.nv.constant0._Z14stencil_sharedPKfPfi,"a",@progbits
	.sectionflags	@""
	.align	4
.nv.constant0._Z14stencil_sharedPKfPfi:
	.zero		916


//--------------------- SYMBOLS --------------------------

	.type		.nv.reservedSmem.offset0,@object
	.size		.nv.reservedSmem.offset0,0x4
	.type		.nv.reservedSmem.cap,@object
	.size		.nv.reservedSmem.cap,0x4
